//
// Generated by NVIDIA NVVM Compiler
//
// Compiler Build ID: CL-36424714
// Cuda compilation tools, release 13.0, V13.0.88
// Based on NVVM 20.0.0
//

.version 9.0
.target sm_100
.address_size 64

	// .globl	_Z9histogramPiS_

.visible .entry _Z9histogramPiS_(
	.param .u64 .ptr .align 1 _Z9histogramPiS__param_0,
	.param .u64 .ptr .align 1 _Z9histogramPiS__param_1
)
{
	.reg .pred 	%p<2>;
	.reg .b32 	%r<7>;
	.reg .b64 	%rd<9>;

	ld.param.u64 	%rd1, [_Z9histogramPiS__param_0];
	ld.param.u64 	%rd2, [_Z9histogramPiS__param_1];
	mov.u32 	%r2, %tid.x;
	mov.u32 	%r3, %ctaid.x;
	mov.u32 	%r4, %ntid.x;
	mad.lo.s32 	%r1, %r3, %r4, %r2;
	setp.gt.s32 	%p1, %r1, 9;
	@%p1 bra 	$L__BB0_2;
	cvta.to.global.u64 	%rd3, %rd1;
	cvta.to.global.u64 	%rd4, %rd2;
	mul.wide.s32 	%rd5, %r1, 4;
	add.s64 	%rd6, %rd3, %rd5;
	ld.global.u32 	%r5, [%rd6];
	mul.wide.s32 	%rd7, %r5, 4;
	add.s64 	%rd8, %rd4, %rd7;
	atom.global.add.u32 	%r6, [%rd8], 1;
$L__BB0_2:
	ret;

}


// ===== COMPILED SASS (sm_100) =====

	.target	sm_100

	.elftype	@"ET_EXEC"


//--------------------- .note.nv.tkinfo           --------------------------
	.section	.note.nv.tkinfo,"",@"SHT_NOTE"
	.sectionflags	@"SHF_NOTE_NV_TKINFO"
	.tkinfo
        /*0018*/ 	.word	0x00000002
        /*0030*/ 	.string	""
        /*0030*/ 	.string	"ptxas"
        /*0030*/ 	.string	"Cuda compilation tools, release 13.0, V13.0.88"
        /*0030*/ 	.string	"Build cuda_13.0.r13.0/compiler.36424714_0"
        /*0030*/ 	.string	"-arch sm_100 -m 64 "



//--------------------- .note.nv.cuinfo           --------------------------
	.section	.note.nv.cuinfo,"",@"SHT_NOTE"
	.sectionflags	@"SHF_NOTE_NV_CUINFO"
        /*0018*/ 	.short	0x0002
        /*001a*/ 	.short	0x0064
        /*001c*/ 	.short	0x0082
	.zero		2


//--------------------- .nv.info                  --------------------------
	.section	.nv.info,"",@"SHT_CUDA_INFO"
	.align	4


	//----- nvinfo : EIATTR_REGCOUNT
	.align		4
        /*0000*/ 	.byte	0x04, 0x2f
        /*0002*/ 	.short	(.L_1 - .L_0)
	.align		4
.L_0:
        /*0004*/ 	.word	index@(_Z9histogramPiS_)
        /*0008*/ 	.word	0x0000000a


	//----- nvinfo : EIATTR_FRAME_SIZE
	.align		4
.L_1:
        /*000c*/ 	.byte	0x04, 0x11
        /*000e*/ 	.short	(.L_3 - .L_2)
	.align		4
.L_2:
        /*0010*/ 	.word	index@(_Z9histogramPiS_)
        /*0014*/ 	.word	0x00000000


	//----- nvinfo : EIATTR_MIN_STACK_SIZE
	.align		4
.L_3:
        /*0018*/ 	.byte	0x04, 0x12
        /*001a*/ 	.short	(.L_5 - .L_4)
	.align		4
.L_4:
        /*001c*/ 	.word	index@(_Z9histogramPiS_)
        /*0020*/ 	.word	0x00000000
.L_5:


//--------------------- .nv.compat                --------------------------
	.section	.nv.compat,"",@"SHT_CUDA_COMPAT_INFO"
	.align	4
        /*0000*/ 	.byte	0x02, 0x09, 0x00, 0x00, 0x02, 0x02, 0x01, 0x00, 0x02, 0x05, 0x05, 0x00, 0x03, 0x07, 0x01, 0x01
        /*0010*/ 	.byte	0x02, 0x03, 0x00, 0x00, 0x02, 0x06, 0x01, 0x00, 0x04, 0x0b, 0x08, 0x00, 0x09, 0x00, 0x00, 0x00
        /*0020*/ 	.byte	0x00, 0x00, 0x00, 0x00


//--------------------- .nv.info._Z9histogramPiS_ --------------------------
	.section	.nv.info._Z9histogramPiS_,"",@"SHT_CUDA_INFO"
	.sectionflags	@""
	.align	4


	//----- nvinfo : EIATTR_CUDA_API_VERSION
	.align		4
        /*0000*/ 	.byte	0x04, 0x37
        /*0002*/ 	.short	(.L_7 - .L_6)
.L_6:
        /*0004*/ 	.word	0x00000082


	//----- nvinfo : EIATTR_KPARAM_INFO
	.align		4
.L_7:
        /*0008*/ 	.byte	0x04, 0x17
        /*000a*/ 	.short	(.L_9 - .L_8)
.L_8:
        /*000c*/ 	.word	0x00000000
        /*0010*/ 	.short	0x0001
        /*0012*/ 	.short	0x0008
        /*0014*/ 	.byte	0x00, 0xf5, 0x21, 0x00


	//----- nvinfo : EIATTR_KPARAM_INFO
	.align		4
.L_9:
        /*0018*/ 	.byte	0x04, 0x17
        /*001a*/ 	.short	(.L_11 - .L_10)
.L_10:
        /*001c*/ 	.word	0x00000000
        /*0020*/ 	.short	0x0000
        /*0022*/ 	.short	0x0000
        /*0024*/ 	.byte	0x00, 0xf5, 0x21, 0x00


	//----- nvinfo : EIATTR_SPARSE_MMA_MASK
	.align		4
.L_11:
        /*0028*/ 	.byte	0x03, 0x50
        /*002a*/ 	.short	0x0000


	//----- nvinfo : EIATTR_MAXREG_COUNT
	.align		4
        /*002c*/ 	.byte	0x03, 0x1b
        /*002e*/ 	.short	0x00ff


	//----- nvinfo : EIATTR_MERCURY_ISA_VERSION
	.align		4
        /*0030*/ 	.byte	0x03, 0x5f
        /*0032*/ 	.short	0x0101


	//----- nvinfo : EIATTR_VRC_CTA_INIT_COUNT
	.align		4
        /*0034*/ 	.byte	0x02, 0x4a
	.zero		1
	.zero		1


	//----- nvinfo : EIATTR_EXIT_INSTR_OFFSETS
	.align		4
        /*0038*/ 	.byte	0x04, 0x1c
        /*003a*/ 	.short	(.L_13 - .L_12)


	//   ....[0]....
.L_12:
        /*003c*/ 	.word	0x00000060


	//   ....[1]....
        /*0040*/ 	.word	0x000000f0


	//----- nvinfo : EIATTR_CBANK_PARAM_SIZE
	.align		4
.L_13:
        /*0044*/ 	.byte	0x03, 0x19
        /*0046*/ 	.short	0x0010


	//----- nvinfo : EIATTR_PARAM_CBANK
	.align		4
        /*0048*/ 	.byte	0x04, 0x0a
        /*004a*/ 	.short	(.L_15 - .L_14)
	.align		4
.L_14:
        /*004c*/ 	.word	index@(.nv.constant0._Z9histogramPiS_)
        /*0050*/ 	.short	0x0380
        /*0052*/ 	.short	0x0010


	//----- nvinfo : EIATTR_SW_WAR
	.align		4
.L_15:
        /*0054*/ 	.byte	0x04, 0x36
        /*0056*/ 	.short	(.L_17 - .L_16)
.L_16:
        /*0058*/ 	.word	0x00000008
.L_17:


//--------------------- .nv.callgraph             --------------------------
	.section	.nv.callgraph,"",@"SHT_CUDA_CALLGRAPH"
	.align	4
	.sectionentsize	8
	.align		4
        /*0000*/ 	.word	0x00000000
	.align		4
        /*0004*/ 	.word	0xffffffff
	.align		4
        /*0008*/ 	.word	0x00000000
	.align		4
        /*000c*/ 	.word	0xfffffffe
	.align		4
        /*0010*/ 	.word	0x00000000
	.align		4
        /*0014*/ 	.word	0xfffffffd
	.align		4
        /*0018*/ 	.word	0x00000000
	.align		4
        /*001c*/ 	.word	0xfffffffc


//--------------------- .text._Z9histogramPiS_    --------------------------
	.section	.text._Z9histogramPiS_,"ax",@progbits
	.align	128
        .global         _Z9histogramPiS_
        .type           _Z9histogramPiS_,@function
        .size           _Z9histogramPiS_,(.L_x_1 - _Z9histogramPiS_)
        .other          _Z9histogramPiS_,@"STO_CUDA_ENTRY STV_DEFAULT"
_Z9histogramPiS_:
.text._Z9histogramPiS_:
[----:B------:R-:W-:Y:S01]  /*0000*/  LDC R1, c[0x0][0x37c] ;  /* 0x0000df00ff017b82 */ /* 0x000fe20000000800 */
[----:B------:R-:W0:Y:S07]  /*0010*/  S2R R5, SR_TID.X ;  /* 0x0000000000057919 */ /* 0x000e2e0000002100 */
[----:B------:R-:W0:Y:S08]  /*0020*/  S2UR UR4, SR_CTAID.X ;  /* 0x00000000000479c3 */ /* 0x000e300000002500 */
[----:B------:R-:W0:Y:S02]  /*0030*/  LDC R0, c[0x0][0x360] ;  /* 0x0000d800ff007b82 */ /* 0x000e240000000800 */
[----:B0-----:R-:W-:-:S05]  /*0040*/  IMAD R5, R0, UR4, R5 ;  /* 0x0000000400057c24 */ /* 0x001fca000f8e0205 */
[----:B------:R-:W-:-:S13]  /*0050*/  ISETP.GT.AND P0, PT, R5, 0x9, PT ;  /* 0x000000090500780c */ /* 0x000fda0003f04270 */
[----:B------:R-:W-:Y:S05]  /*0060*/  @P0 EXIT ;  /* 0x000000000000094d */ /* 0x000fea0003800000 */
[----:B------:R-:W0:Y:S01]  /*0070*/  LDC.64 R2, c[0x0][0x380] ;  /* 0x0000e000ff027b82 */ /* 0x000e220000000a00 */
[----:B------:R-:W1:Y:S01]  /*0080*/  LDCU.64 UR4, c[0x0][0x358] ;  /* 0x00006b00ff0477ac */ /* 0x000e620008000a00 */
[----:B0-----:R-:W-:-:S06]  /*0090*/  IMAD.WIDE R2, R5, 0x4, R2 ;  /* 0x0000000405027825 */ /* 0x001fcc00078e0202 */
[----:B------:R-:W0:Y:S01]  /*00a0*/  LDC.64 R4, c[0x0][0x388] ;  /* 0x0000e200ff047b82 */ /* 0x000e220000000a00 */
[----:B-1----:R-:W0:Y:S01]  /*00b0*/  LDG.E R3, desc[UR4][R2.64] ;  /* 0x0000000402037981 */ /* 0x002e22000c1e1900 */
[----:B------:R-:W-:Y:S02]  /*00c0*/  HFMA2 R7, -RZ, RZ, 0, 5.9604644775390625e-08 ;  /* 0x00000001ff077431 */ /* 0x000fe400000001ff */
[----:B0-----:R-:W-:-:S05]  /*00d0*/  IMAD.WIDE R4, R3, 0x4, R4 ;  /* 0x0000000403047825 */ /* 0x001fca00078e0204 */
[----:B------:R-:W-:Y:S01]  /*00e0*/  REDG.E.ADD.STRONG.GPU desc[UR4][R4.64], R7 ;  /* 0x000000070400798e */ /* 0x000fe2000c12e104 */
[----:B------:R-:W-:Y:S05]  /*00f0*/  EXIT ;  /* 0x000000000000794d */ /* 0x000fea0003800000 */
.L_x_0:
[----:B------:R-:W-:-:S00]  /*0100*/  BRA `(.L_x_0) ;  /* 0xfffffffc00fc7947 */ /* 0x000fc0000383ffff */
[----:B------:R-:W-:-:S00]  /*0110*/  NOP ;  /* 0x0000000000007918 */ /* 0x000fc00000000000 */
        /* <DEDUP_REMOVED lines=14> */
.L_x_1:


//--------------------- .nv.shared.reserved.0     --------------------------
	.section	.nv.shared.reserved.0,"aw",@nobits
	.weak		__nv_reservedSMEM_offset_0_alias
	.size		__nv_reservedSMEM_offset_0_alias, 0, 64
	.other		__nv_reservedSMEM_offset_0_alias,@"STO_CUDA_RESERVED_SHARED STV_DEFAULT"
__nv_reservedSMEM_offset_0_alias:
	.zero		0
	.zero		64


//--------------------- .nv.constant0._Z9histogramPiS_ --------------------------
	.section	.nv.constant0._Z9histogramPiS_,"a",@progbits
	.sectionflags	@""
	.align	4
.nv.constant0._Z9histogramPiS_:
	.zero		912


//--------------------- SYMBOLS --------------------------

	.type		.nv.reservedSmem.offset0,@object
	.size		.nv.reservedSmem.offset0,0x4
